	.headerflags	@"EF_CUDA_TEXMODE_UNIFIED EF_CUDA_64BIT_ADDRESS EF_CUDA_ACCELERATORS EF_CUDA_SM90 EF_CUDA_VIRTUAL_SM(EF_CUDA_SM90)"
	.elftype	@"ET_EXEC"


//--------------------- .nv.info                  --------------------------
	.section	.nv.info,"",@"SHT_CUDA_INFO"
	.align	4


	//----- nvinfo : EIATTR_REGCOUNT
	.align		4
        /*0000*/ 	.byte	0x04, 0x2f
        /*0002*/ 	.short	(.L_3 - .L_2)
	.align		4
.L_2:
        /*0004*/ 	.word	index@(triton_poi_fused__native_batch_norm_legit_no_training_relu_27)
        /*0008*/ 	.word	0x00000020


	//----- nvinfo : EIATTR_MIN_STACK_SIZE
	.align		4
.L_3:
        /*000c*/ 	.byte	0x04, 0x12
        /*000e*/ 	.short	(.L_5 - .L_4)
	.align		4
.L_4:
        /*0010*/ 	.word	index@(triton_poi_fused__native_batch_norm_legit_no_training_relu_27)
        /*0014*/ 	.word	0x00000000


	//----- nvinfo : EIATTR_FRAME_SIZE
	.align		4
.L_5:
        /*0018*/ 	.byte	0x04, 0x11
        /*001a*/ 	.short	(.L_7 - .L_6)
	.align		4
.L_6:
        /*001c*/ 	.word	index@(triton_poi_fused__native_batch_norm_legit_no_training_relu_27)
        /*0020*/ 	.word	0x00000000


	//----- nvinfo : EIATTR_MIN_STACK_SIZE
	.align		4
.L_7:
        /*0024*/ 	.byte	0x04, 0x12
        /*0026*/ 	.short	(.L_9 - .L_8)
	.align		4
.L_8:
        /*0028*/ 	.word	index@(triton_poi_fused__native_batch_norm_legit_no_training_relu_27)
        /*002c*/ 	.word	0x00000000
.L_9:


//--------------------- .nv.info.triton_poi_fused__native_batch_norm_legit_no_training_relu_27 --------------------------
	.section	.nv.info.triton_poi_fused__native_batch_norm_legit_no_training_relu_27,"",@"SHT_CUDA_INFO"
	.sectionflags	@""
	.align	4


	//----- nvinfo : EIATTR_CUDA_API_VERSION
	.align		4
        /*0000*/ 	.byte	0x04, 0x37
        /*0002*/ 	.short	(.L_11 - .L_10)
.L_10:
        /*0004*/ 	.word	0x0000007c


	//----- nvinfo : EIATTR_KPARAM_INFO
	.align		4
.L_11:
        /*0008*/ 	.byte	0x04, 0x17
        /*000a*/ 	.short	(.L_13 - .L_12)
.L_12:
        /*000c*/ 	.word	0x00000000
        /*0010*/ 	.short	0x0006
        /*0012*/ 	.short	0x0030
        /*0014*/ 	.byte	0x00, 0xf0, 0x11, 0x00


	//----- nvinfo : EIATTR_KPARAM_INFO
	.align		4
.L_13:
        /*0018*/ 	.byte	0x04, 0x17
        /*001a*/ 	.short	(.L_15 - .L_14)
.L_14:
        /*001c*/ 	.word	0x00000000
        /*0020*/ 	.short	0x0005
        /*0022*/ 	.short	0x0028
        /*0024*/ 	.byte	0x00, 0xf4, 0x21, 0x00


	//----- nvinfo : EIATTR_KPARAM_INFO
	.align		4
.L_15:
        /*0028*/ 	.byte	0x04, 0x17
        /*002a*/ 	.short	(.L_17 - .L_16)
.L_16:
        /*002c*/ 	.word	0x00000000
        /*0030*/ 	.short	0x0004
        /*0032*/ 	.short	0x0020
        /*0034*/ 	.byte	0x00, 0xf4, 0x21, 0x00


	//----- nvinfo : EIATTR_KPARAM_INFO
	.align		4
.L_17:
        /*0038*/ 	.byte	0x04, 0x17
        /*003a*/ 	.short	(.L_19 - .L_18)
.L_18:
        /*003c*/ 	.word	0x00000000
        /*0040*/ 	.short	0x0003
        /*0042*/ 	.short	0x0018
        /*0044*/ 	.byte	0x00, 0xf4, 0x21, 0x00


	//----- nvinfo : EIATTR_KPARAM_INFO
	.align		4
.L_19:
        /*0048*/ 	.byte	0x04, 0x17
        /*004a*/ 	.short	(.L_21 - .L_20)
.L_20:
        /*004c*/ 	.word	0x00000000
        /*0050*/ 	.short	0x0002
        /*0052*/ 	.short	0x0010
        /*0054*/ 	.byte	0x00, 0xf4, 0x21, 0x00


	//----- nvinfo : EIATTR_KPARAM_INFO
	.align		4
.L_21:
        /*0058*/ 	.byte	0x04, 0x17
        /*005a*/ 	.short	(.L_23 - .L_22)
.L_22:
        /*005c*/ 	.word	0x00000000
        /*0060*/ 	.short	0x0001
        /*0062*/ 	.short	0x0008
        /*0064*/ 	.byte	0x00, 0xf4, 0x21, 0x00


	//----- nvinfo : EIATTR_KPARAM_INFO
	.align		4
.L_23:
        /*0068*/ 	.byte	0x04, 0x17
        /*006a*/ 	.short	(.L_25 - .L_24)
.L_24:
        /*006c*/ 	.word	0x00000000
        /*0070*/ 	.short	0x0000
        /*0072*/ 	.short	0x0000
        /*0074*/ 	.byte	0x00, 0xf4, 0x21, 0x00


	//----- nvinfo : EIATTR_SPARSE_MMA_MASK
	.align		4
.L_25:
        /*0078*/ 	.byte	0x03, 0x50
        /*007a*/ 	.short	0x0000


	//----- nvinfo : EIATTR_MAXREG_COUNT
	.align		4
        /*007c*/ 	.byte	0x03, 0x1b
        /*007e*/ 	.short	0x00ff


	//----- nvinfo : EIATTR_EXIT_INSTR_OFFSETS
	.align		4
        /*0080*/ 	.byte	0x04, 0x1c
        /*0082*/ 	.short	(.L_27 - .L_26)


	//   ....[0]....
.L_26:
        /*0084*/ 	.word	0x000006e0


	//----- nvinfo : EIATTR_REQNTID
	.align		4
.L_27:
        /*0088*/ 	.byte	0x04, 0x10
        /*008a*/ 	.short	(.L_29 - .L_28)
.L_28:
        /*008c*/ 	.word	0x00000080
        /*0090*/ 	.word	0x00000001
        /*0094*/ 	.word	0x00000001


	//----- nvinfo : EIATTR_CBANK_PARAM_SIZE
	.align		4
.L_29:
        /*0098*/ 	.byte	0x03, 0x19
        /*009a*/ 	.short	0x0034


	//----- nvinfo : EIATTR_PARAM_CBANK
	.align		4
        /*009c*/ 	.byte	0x04, 0x0a
        /*009e*/ 	.short	(.L_31 - .L_30)
	.align		4
.L_30:
        /*00a0*/ 	.word	index@(.nv.constant0.triton_poi_fused__native_batch_norm_legit_no_training_relu_27)
        /*00a4*/ 	.short	0x0210
        /*00a6*/ 	.short	0x0034


	//----- nvinfo : EIATTR_SW_WAR
	.align		4
.L_31:
        /*00a8*/ 	.byte	0x04, 0x36
        /*00aa*/ 	.short	(.L_33 - .L_32)
.L_32:
        /*00ac*/ 	.word	0x00000008
.L_33:


//--------------------- .nv.callgraph             --------------------------
	.section	.nv.callgraph,"",@"SHT_CUDA_CALLGRAPH"
	.align	4
	.sectionentsize	8
	.align		4
        /*0000*/ 	.word	0x00000000
	.align		4
        /*0004*/ 	.word	0xffffffff
	.align		4
        /*0008*/ 	.word	0x00000000
	.align		4
        /*000c*/ 	.word	0xfffffffe
	.align		4
        /*0010*/ 	.word	0x00000000
	.align		4
        /*0014*/ 	.word	0xfffffffd
	.align		4
        /*0018*/ 	.word	0x00000000
	.align		4
        /*001c*/ 	.word	0xfffffffc


//--------------------- .nv.constant4             --------------------------
	.section	.nv.constant4,"a",@progbits
	.align	8
	.align		8
.nv.constant4:
        /*0000*/ 	.dword	_$_str
	.align		8
        /*0008*/ 	.dword	_$_str_$_2


//--------------------- .text.triton_poi_fused__native_batch_norm_legit_no_training_relu_27 --------------------------
	.section	.text.triton_poi_fused__native_batch_norm_legit_no_training_relu_27,"ax",@progbits
	.align	128
        .global         triton_poi_fused__native_batch_norm_legit_no_training_relu_27
        .type           triton_poi_fused__native_batch_norm_legit_no_training_relu_27,@function
        .size           triton_poi_fused__native_batch_norm_legit_no_training_relu_27,(.L_x_1 - triton_poi_fused__native_batch_norm_legit_no_training_relu_27)
        .other          triton_poi_fused__native_batch_norm_legit_no_training_relu_27,@"STO_CUDA_ENTRY STV_DEFAULT"
triton_poi_fused__native_batch_norm_legit_no_training_relu_27:
.text.triton_poi_fused__native_batch_norm_legit_no_training_relu_27:
[----:B------:R-:W-:Y:S01]  /*0000*/  LDC R1, c[0x0][0x28] ;  /* 0x00000a00ff017b82 */ /* 0x000fe20000000800 */
[----:B------:R-:W1:Y:S01]  /*0010*/  S2R R0, SR_TID.X ;  /* 0x0000000000007919 */ /* 0x000e620000002100 */
[----:B------:R-:W-:-:S06]  /*0020*/  ULDC.64 UR4, c[0x0][0x208] ;  /* 0x0000820000047ab9 */ /* 0x000fcc0000000a00 */
[----:B------:R-:W2:Y:S01]  /*0030*/  LDC.64 R16, c[0x0][0x218] ;  /* 0x00008600ff107b82 */ /* 0x000ea20000000a00 */
[----:B------:R-:W3:Y:S07]  /*0040*/  S2R R5, SR_CTAID.X ;  /* 0x0000000000057919 */ /* 0x000eee0000002500 */
[----:B------:R-:W4:Y:S08]  /*0050*/  LDC.64 R14, c[0x0][0x210] ;  /* 0x00008400ff0e7b82 */ /* 0x000f300000000a00 */
[----:B------:R-:W5:Y:S01]  /*0060*/  LDC.64 R12, c[0x0][0x230] ;  /* 0x00008c00ff0c7b82 */ /* 0x000f620000000a00 */
[----:B-1----:R-:W-:-:S02]  /*0070*/  SHF.L.U32 R0, R0, 0x2, RZ ;  /* 0x0000000200007819 */ /* 0x002fc400000006ff */
[----:B---3--:R-:W-:Y:S02]  /*0080*/  SHF.R.S32.HI R3, RZ, 0x15, R5 ;  /* 0x00000015ff037819 */ /* 0x008fe40000011405 */
[----:B------:R-:W-:Y:S02]  /*0090*/  LOP3.LUT R0, R0, 0x1fc, RZ, 0xc0, !PT ;  /* 0x000001fc00007812 */ /* 0x000fe400078ec0ff */
[----:B------:R-:W-:Y:S02]  /*00a0*/  SGXT R3, R3, 0x1 ;  /* 0x000000010303781a */ /* 0x000fe40000000200 */
[----:B------:R-:W-:-:S04]  /*00b0*/  LEA R18, R5, R0, 0xa ;  /* 0x0000000005127211 */ /* 0x000fc800078e50ff */
[----:B------:R-:W-:Y:S02]  /*00c0*/  LEA.HI R0, R3, R18, RZ, 0xa ;  /* 0x0000001203007211 */ /* 0x000fe400078f50ff */
[----:B------:R-:W1:Y:S02]  /*00d0*/  LDC.64 R2, c[0x0][0x220] ;  /* 0x00008800ff027b82 */ /* 0x000e640000000a00 */
[----:B------:R-:W-:Y:S02]  /*00e0*/  SHF.R.S32.HI R23, RZ, 0xa, R0 ;  /* 0x0000000aff177819 */ /* 0x000fe40000011400 */
[----:B------:R-:W-:-:S03]  /*00f0*/  IADD3 R0, R0, 0x200, RZ ;  /* 0x0000020000007810 */ /* 0x000fc60007ffe0ff */
[----:B------:R-:W-:Y:S01]  /*0100*/  IMAD.HI R4, R23, 0x2aaaaaab, RZ ;  /* 0x2aaaaaab17047827 */ /* 0x000fe200078e02ff */
[----:B------:R-:W-:-:S04]  /*0110*/  SHF.R.S32.HI R0, RZ, 0xa, R0 ;  /* 0x0000000aff007819 */ /* 0x000fc80000011400 */
[----:B------:R-:W-:Y:S01]  /*0120*/  SHF.R.U32.HI R5, RZ, 0x1f, R4 ;  /* 0x0000001fff057819 */ /* 0x000fe20000011604 */
[----:B------:R-:W-:-:S03]  /*0130*/  IMAD.HI R6, R0, 0x2aaaaaab, RZ ;  /* 0x2aaaaaab00067827 */ /* 0x000fc600078e02ff */
[----:B------:R-:W-:Y:S02]  /*0140*/  LEA.HI R4, R4, R5, RZ, 0x1b ;  /* 0x0000000504047211 */ /* 0x000fe400078fd8ff */
[----:B------:R-:W-:-:S03]  /*0150*/  SHF.R.U32.HI R5, RZ, 0x1f, R6 ;  /* 0x0000001fff057819 */ /* 0x000fc60000011606 */
[----:B------:R-:W-:Y:S01]  /*0160*/  IMAD R23, R4, -0xc0, R23 ;  /* 0xffffff4004177824 */ /* 0x000fe200078e0217 */
[----:B------:R-:W-:-:S03]  /*0170*/  LEA.HI R5, R6, R5, RZ, 0x1b ;  /* 0x0000000506057211 */ /* 0x000fc600078fd8ff */
[----:B-1----:R-:W-:-:S04]  /*0180*/  IMAD.WIDE R8, R23, 0x4, R2 ;  /* 0x0000000417087825 */ /* 0x002fc800078e0202 */
[----:B------:R-:W-:Y:S01]  /*0190*/  IMAD R19, R5, -0xc0, R0 ;  /* 0xffffff4005137824 */ /* 0x000fe200078e0200 */
[----:B------:R-:W3:Y:S03]  /*01a0*/  LDG.E.EL R20, desc[UR4][R8.64] ;  /* 0x0000000408147981 */ /* 0x000ee6000c2e1900 */
[----:B------:R-:W-:Y:S02]  /*01b0*/  IMAD.WIDE R10, R19, 0x4, R2 ;  /* 0x00000004130a7825 */ /* 0x000fe400078e0202 */
[----:B------:R-:W1:Y:S03]  /*01c0*/  LDC.64 R2, c[0x0][0x228] ;  /* 0x00008a00ff027b82 */ /* 0x000e660000000a00 */
[----:B------:R-:W3:Y:S01]  /*01d0*/  LDG.E.EL R21, desc[UR4][R10.64] ;  /* 0x000000040a157981 */ /* 0x000ee2000c2e1900 */
[----:B--2---:R-:W-:-:S04]  /*01e0*/  IMAD.WIDE R26, R23, 0x4, R16 ;  /* 0x00000004171a7825 */ /* 0x004fc800078e0210 */
[----:B----4-:R-:W-:Y:S01]  /*01f0*/  IMAD.WIDE R14, R18, 0x4, R14 ;  /* 0x00000004120e7825 */ /* 0x010fe200078e020e */
[----:B------:R-:W2:Y:S04]  /*0200*/  LDG.E.EL R0, desc[UR4][R26.64] ;  /* 0x000000041a007981 */ /* 0x000ea8000c2e1900 */
[----:B------:R-:W2:Y:S01]  /*0210*/  LDG.E.128 R4, desc[UR4][R14.64] ;  /* 0x000000040e047981 */ /* 0x000ea2000c1e1d00 */
[----:B------:R-:W-:-:S03]  /*0220*/  IMAD.WIDE R16, R19, 0x4, R16 ;  /* 0x0000000413107825 */ /* 0x000fc600078e0210 */
[----:B------:R-:W4:Y:S04]  /*0230*/  LDG.E.128 R8, desc[UR4][R14.64+0x800] ;  /* 0x000800040e087981 */ /* 0x000f28000c1e1d00 */
[----:B------:R-:W4:Y:S01]  /*0240*/  LDG.E.EL R16, desc[UR4][R16.64] ;  /* 0x0000000410107981 */ /* 0x000f22000c2e1900 */
[----:B01----:R-:W-:-:S04]  /*0250*/  IMAD.WIDE R24, R23, 0x4, R2 ;  /* 0x0000000417187825 */ /* 0x003fc800078e0202 */
[----:B-----5:R-:W-:Y:S02]  /*0260*/  IMAD.WIDE R22, R23, 0x4, R12 ;  /* 0x0000000417167825 */ /* 0x020fe400078e020c */
[----:B------:R-:W5:Y:S04]  /*0270*/  LDG.E.EL R24, desc[UR4][R24.64] ;  /* 0x0000000418187981 */ /* 0x000f68000c2e1900 */
[----:B------:R-:W5:Y:S01]  /*0280*/  LDG.E.EL R23, desc[UR4][R22.64] ;  /* 0x0000000416177981 */ /* 0x000f62000c2e1900 */
[----:B------:R-:W-:-:S04]  /*0290*/  IMAD.WIDE R2, R19, 0x4, R2 ;  /* 0x0000000413027825 */ /* 0x000fc800078e0202 */
[----:B------:R-:W-:Y:S02]  /*02a0*/  IMAD.WIDE R28, R19, 0x4, R12 ;  /* 0x00000004131c7825 */ /* 0x000fe400078e020c */
[----:B------:R0:W4:Y:S04]  /*02b0*/  LDG.E.EL R12, desc[UR4][R2.64] ;  /* 0x00000004020c7981 */ /* 0x000128000c2e1900 */
[----:B------:R-:W4:Y:S01]  /*02c0*/  LDG.E.EL R13, desc[UR4][R28.64] ;  /* 0x000000041c0d7981 */ /* 0x000f22000c2e1900 */
[----:B0-----:R-:W-:Y:S01]  /*02d0*/  HFMA2.MMA R3, -RZ, RZ, 1.625, 0 ;  /* 0x3e800000ff037435 */ /* 0x001fe200000001ff */
[----:B---3--:R-:W-:-:S04]  /*02e0*/  FADD R20, R20, 9.9999997473787516356e-06 ;  /* 0x3727c5ac14147421 */ /* 0x008fc80000000000 */
[----:B------:R-:W0:Y:S01]  /*02f0*/  MUFU.SQRT R19, R20 ;  /* 0x0000001400137308 */ /* 0x000e220000002000 */
[----:B------:R-:W-:-:S07]  /*0300*/  FADD R21, R21, 9.9999997473787516356e-06 ;  /* 0x3727c5ac15157421 */ /* 0x000fce0000000000 */
[----:B------:R-:W1:Y:S01]  /*0310*/  MUFU.SQRT R25, R21 ;  /* 0x0000001500197308 */ /* 0x000e620000002000 */
[C---:B0-----:R-:W-:Y:S02]  /*0320*/  FSETP.GT.AND P0, PT, R19.reuse, 8.50705917302346158658e+37, PT ;  /* 0x7e8000001300780b */ /* 0x041fe40003f04000 */
[----:B------:R-:W-:Y:S02]  /*0330*/  FSETP.GEU.AND P2, PT, R19, 1.175494350822287508e-38, PT ;  /* 0x008000001300780b */ /* 0x000fe40003f4e000 */
[C---:B-1----:R-:W-:Y:S02]  /*0340*/  FSETP.GT.AND P1, PT, R25.reuse, 8.50705917302346158658e+37, PT ;  /* 0x7e8000001900780b */ /* 0x042fe40003f24000 */
[----:B------:R-:W-:-:S07]  /*0350*/  FSETP.GEU.AND P3, PT, R25, 1.175494350822287508e-38, PT ;  /* 0x008000001900780b */ /* 0x000fce0003f6e000 */
[----:B------:R-:W-:-:S04]  /*0360*/  @P0 FMUL R19, R19, 0.25 ;  /* 0x3e80000013130820 */ /* 0x000fc80000400000 */
[----:B------:R-:W-:Y:S01]  /*0370*/  @!P2 FMUL R19, R19, 16777216 ;  /* 0x4b8000001313a820 */ /* 0x000fe20000400000 */
[----:B------:R-:W-:-:S05]  /*0380*/  @P1 FMUL R25, R25, 0.25 ;  /* 0x3e80000019191820 */ /* 0x000fca0000400000 */
[----:B------:R-:W0:Y:S01]  /*0390*/  MUFU.RCP R19, R19 ;  /* 0x0000001300137308 */ /* 0x000e220000001000 */
[----:B------:R-:W-:Y:S01]  /*03a0*/  @!P3 FMUL R25, R25, 16777216 ;  /* 0x4b8000001919b820 */ /* 0x000fe20000400000 */
[----:B------:R-:W-:-:S06]  /*03b0*/  FSEL R2, R3, 1, P0 ;  /* 0x3f80000003027808 */ /* 0x000fcc0000000000 */
[----:B------:R-:W1:Y:S01]  /*03c0*/  MUFU.RCP R14, R25 ;  /* 0x00000019000e7308 */ /* 0x000e620000001000 */
[----:B------:R-:W-:Y:S01]  /*03d0*/  FSEL R3, R3, 1, P1 ;  /* 0x3f80000003037808 */ /* 0x000fe20000800000 */
[----:B------:R-:W-:Y:S01]  /*03e0*/  @!P2 FMUL R2, R2, 16777216 ;  /* 0x4b8000000202a820 */ /* 0x000fe20000400000 */
[----:B--2---:R-:W-:-:S03]  /*03f0*/  FADD R4, R4, -R0 ;  /* 0x8000000004047221 */ /* 0x004fc60000000000 */
[----:B------:R-:W-:Y:S01]  /*0400*/  @!P3 FMUL R3, R3, 16777216 ;  /* 0x4b8000000303b820 */ /* 0x000fe20000400000 */
[----:B0-----:R-:W-:Y:S01]  /*0410*/  FMUL R15, R19, R2 ;  /* 0x00000002130f7220 */ /* 0x001fe20000400000 */
[--C-:B------:R-:W-:Y:S01]  /*0420*/  FADD R20, R5, -R0.reuse ;  /* 0x8000000005147221 */ /* 0x100fe20000000000 */
[--C-:B------:R-:W-:Y:S01]  /*0430*/  FADD R6, R6, -R0.reuse ;  /* 0x8000000006067221 */ /* 0x100fe20000000000 */
[----:B------:R-:W-:Y:S01]  /*0440*/  FADD R0, R7, -R0 ;  /* 0x8000000007007221 */ /* 0x000fe20000000000 */
[C---:B------:R-:W-:Y:S01]  /*0450*/  FMUL R5, R15.reuse, R4 ;  /* 0x000000040f057220 */ /* 0x040fe20000400000 */
[C---:B------:R-:W-:Y:S01]  /*0460*/  FMUL R4, R15.reuse, R20 ;  /* 0x000000140f047220 */ /* 0x040fe20000400000 */
[----:B-1----:R-:W-:Y:S02]  /*0470*/  FMUL R14, R14, R3 ;  /* 0x000000030e0e7220 */ /* 0x002fe40000400000 */
[----:B------:R-:W0:Y:S01]  /*0480*/  LDC.64 R2, c[0x0][0x238] ;  /* 0x00008e00ff027b82 */ /* 0x000e220000000a00 */
[C---:B------:R-:W-:Y:S01]  /*0490*/  FMUL R20, R15.reuse, R6 ;  /* 0x000000060f147220 */ /* 0x040fe20000400000 */
[----:B------:R-:W-:Y:S01]  /*04a0*/  FMUL R6, R15, R0 ;  /* 0x000000000f067220 */ /* 0x000fe20000400000 */
[--C-:B----4-:R-:W-:Y:S01]  /*04b0*/  FADD R7, R8, -R16.reuse ;  /* 0x8000001008077221 */ /* 0x110fe20000000000 */
[--C-:B------:R-:W-:Y:S01]  /*04c0*/  FADD R9, R9, -R16.reuse ;  /* 0x8000001009097221 */ /* 0x100fe20000000000 */
[--C-:B------:R-:W-:Y:S01]  /*04d0*/  FADD R15, R10, -R16.reuse ;  /* 0x800000100a0f7221 */ /* 0x100fe20000000000 */
[C-C-:B-----5:R-:W-:Y:S01]  /*04e0*/  FFMA R0, R24.reuse, R5, R23.reuse ;  /* 0x0000000518007223 */ /* 0x160fe20000000017 */
[----:B------:R-:W-:Y:S01]  /*04f0*/  FADD R11, R11, -R16 ;  /* 0x800000100b0b7221 */ /* 0x000fe20000000000 */
[C-C-:B------:R-:W-:Y:S01]  /*0500*/  FFMA R4, R24.reuse, R4, R23.reuse ;  /* 0x0000000418047223 */ /* 0x140fe20000000017 */
[C-C-:B------:R-:W-:Y:S01]  /*0510*/  FFMA R5, R24.reuse, R20, R23.reuse ;  /* 0x0000001418057223 */ /* 0x140fe20000000017 */
[----:B------:R-:W-:Y:S01]  /*0520*/  FFMA R23, R24, R6, R23 ;  /* 0x0000000618177223 */ /* 0x000fe20000000017 */
[C---:B------:R-:W-:Y:S01]  /*0530*/  FMUL R7, R14.reuse, R7 ;  /* 0x000000070e077220 */ /* 0x040fe20000400000 */
[C---:B------:R-:W-:Y:S01]  /*0540*/  FMUL R8, R14.reuse, R9 ;  /* 0x000000090e087220 */ /* 0x040fe20000400000 */
[C---:B------:R-:W-:Y:S01]  /*0550*/  FMUL R6, R14.reuse, R15 ;  /* 0x0000000f0e067220 */ /* 0x040fe20000400000 */
[----:B------:R-:W-:Y:S01]  /*0560*/  FMUL R14, R14, R11 ;  /* 0x0000000b0e0e7220 */ /* 0x000fe20000400000 */
[C-C-:B------:R-:W-:Y:S01]  /*0570*/  FFMA R9, R12.reuse, R7, R13.reuse ;  /* 0x000000070c097223 */ /* 0x140fe2000000000d */
[C-C-:B------:R-:W-:Y:S01]  /*0580*/  FFMA R8, R12.reuse, R8, R13.reuse ;  /* 0x000000080c087223 */ /* 0x140fe2000000000d */
[C-C-:B------:R-:W-:Y:S01]  /*0590*/  FFMA R10, R12.reuse, R6, R13.reuse ;  /* 0x000000060c0a7223 */ /* 0x140fe2000000000d */
[----:B------:R-:W-:Y:S01]  /*05a0*/  FFMA R14, R12, R14, R13 ;  /* 0x0000000e0c0e7223 */ /* 0x000fe2000000000d */
[----:B------:R-:W-:-:S02]  /*05b0*/  FSETP.GEU.AND P6, PT, R23, RZ, PT ;  /* 0x000000ff1700720b */ /* 0x000fc40003fce000 */
[----:B------:R-:W-:Y:S02]  /*05c0*/  FSETP.GEU.AND P0, PT, R5, RZ, PT ;  /* 0x000000ff0500720b */ /* 0x000fe40003f0e000 */
[----:B------:R-:W-:Y:S02]  /*05d0*/  FSETP.GEU.AND P1, PT, R4, RZ, PT ;  /* 0x000000ff0400720b */ /* 0x000fe40003f2e000 */
[----:B------:R-:W-:Y:S02]  /*05e0*/  FSETP.GEU.AND P3, PT, R14, RZ, PT ;  /* 0x000000ff0e00720b */ /* 0x000fe40003f6e000 */
[----:B------:R-:W-:Y:S02]  /*05f0*/  SEL R7, R23, RZ, P6 ;  /* 0x000000ff17077207 */ /* 0x000fe40003000000 */
[----:B------:R-:W-:Y:S02]  /*0600*/  FSETP.GEU.AND P2, PT, R0, RZ, PT ;  /* 0x000000ff0000720b */ /* 0x000fe40003f4e000 */
[----:B------:R-:W-:-:S02]  /*0610*/  FSETP.GEU.AND P4, PT, R10, RZ, PT ;  /* 0x000000ff0a00720b */ /* 0x000fc40003f8e000 */
[----:B------:R-:W-:Y:S02]  /*0620*/  FSETP.GEU.AND P5, PT, R9, RZ, PT ;  /* 0x000000ff0900720b */ /* 0x000fe40003fae000 */
[----:B------:R-:W-:Y:S02]  /*0630*/  FSETP.GEU.AND P6, PT, R8, RZ, PT ;  /* 0x000000ff0800720b */ /* 0x000fe40003fce000 */
[----:B------:R-:W-:Y:S01]  /*0640*/  SEL R6, R5, RZ, P0 ;  /* 0x000000ff05067207 */ /* 0x000fe20000000000 */
[----:B0-----:R-:W-:Y:S01]  /*0650*/  IMAD.WIDE R2, R18, 0x4, R2 ;  /* 0x0000000412027825 */ /* 0x001fe200078e0202 */
[----:B------:R-:W-:Y:S02]  /*0660*/  SEL R5, R4, RZ, P1 ;  /* 0x000000ff04057207 */ /* 0x000fe40000800000 */
[----:B------:R-:W-:Y:S02]  /*0670*/  SEL R15, R14, RZ, P3 ;  /* 0x000000ff0e0f7207 */ /* 0x000fe40001800000 */
[----:B------:R-:W-:-:S02]  /*0680*/  SEL R4, R0, RZ, P2 ;  /* 0x000000ff00047207 */ /* 0x000fc40001000000 */
[----:B------:R-:W-:Y:S02]  /*0690*/  SEL R14, R10, RZ, P4 ;  /* 0x000000ff0a0e7207 */ /* 0x000fe40002000000 */
[----:B------:R-:W-:Y:S02]  /*06a0*/  SEL R12, R9, RZ, P5 ;  /* 0x000000ff090c7207 */ /* 0x000fe40002800000 */
[----:B------:R-:W-:Y:S01]  /*06b0*/  SEL R13, R8, RZ, P6 ;  /* 0x000000ff080d7207 */ /* 0x000fe20003000000 */
[----:B------:R-:W-:Y:S04]  /*06c0*/  STG.E.128 desc[UR4][R2.64], R4 ;  /* 0x0000000402007986 */ /* 0x000fe8000c101d04 */
[----:B------:R-:W-:Y:S01]  /*06d0*/  STG.E.128 desc[UR4][R2.64+0x800], R12 ;  /* 0x0008000c02007986 */ /* 0x000fe2000c101d04 */
[----:B------:R-:W-:Y:S05]  /*06e0*/  EXIT ;  /* 0x000000000000794d */ /* 0x000fea0003800000 */
.L_x_0:
[----:B------:R-:W-:-:S00]  /*06f0*/  BRA `(.L_x_0) ;  /* 0xfffffffc00fc7947 */ /* 0x000fc0000383ffff */
[----:B------:R-:W-:-:S00]  /*0700*/  NOP ;  /* 0x0000000000007918 */ /* 0x000fc00000000000 */
[----:B------:R-:W-:-:S00]  /*0710*/  NOP ;  /* 0x0000000000007918 */ /* 0x000fc00000000000 */
[----:B------:R-:W-:-:S00]  /*0720*/  NOP ;  /* 0x0000000000007918 */ /* 0x000fc00000000000 */
[----:B------:R-:W-:-:S00]  /*0730*/  NOP ;  /* 0x0000000000007918 */ /* 0x000fc00000000000 */
[----:B------:R-:W-:-:S00]  /*0740*/  NOP ;  /* 0x0000000000007918 */ /* 0x000fc00000000000 */
[----:B------:R-:W-:-:S00]  /*0750*/  NOP ;  /* 0x0000000000007918 */ /* 0x000fc00000000000 */
[----:B------:R-:W-:-:S00]  /*0760*/  NOP ;  /* 0x0000000000007918 */ /* 0x000fc00000000000 */
[----:B------:R-:W-:-:S00]  /*0770*/  NOP ;  /* 0x0000000000007918 */ /* 0x000fc00000000000 */
.L_x_1:


//--------------------- .nv.global.init           --------------------------
	.section	.nv.global.init,"aw",@progbits
.nv.global.init:
	.type		_$_str,@object
	.size		_$_str,(_$_str_$_2 - _$_str)
_$_str:
        /*0000*/ 	.byte	0x5f, 0x5f, 0x43, 0x55, 0x44, 0x41, 0x5f, 0x46, 0x54, 0x5a, 0x00
	.type		_$_str_$_2,@object
	.size		_$_str_$_2,(.L_1 - _$_str_$_2)
_$_str_$_2:
        /*000b*/ 	.byte	0x5f, 0x5f, 0x43, 0x55, 0x44, 0x41, 0x5f, 0x50, 0x52, 0x45, 0x43, 0x5f, 0x53, 0x51, 0x52, 0x54
        /*001b*/ 	.byte	0x00
.L_1:


//--------------------- .nv.constant0.triton_poi_fused__native_batch_norm_legit_no_training_relu_27 --------------------------
	.section	.nv.constant0.triton_poi_fused__native_batch_norm_legit_no_training_relu_27,"a",@progbits
	.sectionflags	@""
	.align	4
.nv.constant0.triton_poi_fused__native_batch_norm_legit_no_training_relu_27:
	.zero		580
